	.headerflags	@"EF_CUDA_TEXMODE_UNIFIED EF_CUDA_64BIT_ADDRESS EF_CUDA_ACCELERATORS EF_CUDA_SM90 EF_CUDA_VIRTUAL_SM(EF_CUDA_SM90)"
	.elftype	@"ET_EXEC"


//--------------------- .nv.info                  --------------------------
	.section	.nv.info,"",@"SHT_CUDA_INFO"
	.align	4


	//----- nvinfo : EIATTR_REGCOUNT
	.align		4
        /*0000*/ 	.byte	0x04, 0x2f
        /*0002*/ 	.short	(.L_1 - .L_0)
	.align		4
.L_0:
        /*0004*/ 	.word	index@(triton_poi_fused_constant_pad_nd_0)
        /*0008*/ 	.word	0x0000000e


	//----- nvinfo : EIATTR_MIN_STACK_SIZE
	.align		4
.L_1:
        /*000c*/ 	.byte	0x04, 0x12
        /*000e*/ 	.short	(.L_3 - .L_2)
	.align		4
.L_2:
        /*0010*/ 	.word	index@(triton_poi_fused_constant_pad_nd_0)
        /*0014*/ 	.word	0x00000000


	//----- nvinfo : EIATTR_FRAME_SIZE
	.align		4
.L_3:
        /*0018*/ 	.byte	0x04, 0x11
        /*001a*/ 	.short	(.L_5 - .L_4)
	.align		4
.L_4:
        /*001c*/ 	.word	index@(triton_poi_fused_constant_pad_nd_0)
        /*0020*/ 	.word	0x00000000


	//----- nvinfo : EIATTR_MIN_STACK_SIZE
	.align		4
.L_5:
        /*0024*/ 	.byte	0x04, 0x12
        /*0026*/ 	.short	(.L_7 - .L_6)
	.align		4
.L_6:
        /*0028*/ 	.word	index@(triton_poi_fused_constant_pad_nd_0)
        /*002c*/ 	.word	0x00000000
.L_7:


//--------------------- .nv.info.triton_poi_fused_constant_pad_nd_0 --------------------------
	.section	.nv.info.triton_poi_fused_constant_pad_nd_0,"",@"SHT_CUDA_INFO"
	.sectionflags	@""
	.align	4


	//----- nvinfo : EIATTR_CUDA_API_VERSION
	.align		4
        /*0000*/ 	.byte	0x04, 0x37
        /*0002*/ 	.short	(.L_9 - .L_8)
.L_8:
        /*0004*/ 	.word	0x0000007c


	//----- nvinfo : EIATTR_KPARAM_INFO
	.align		4
.L_9:
        /*0008*/ 	.byte	0x04, 0x17
        /*000a*/ 	.short	(.L_11 - .L_10)
.L_10:
        /*000c*/ 	.word	0x00000000
        /*0010*/ 	.short	0x0003
        /*0012*/ 	.short	0x0014
        /*0014*/ 	.byte	0x00, 0xf0, 0x11, 0x00


	//----- nvinfo : EIATTR_KPARAM_INFO
	.align		4
.L_11:
        /*0018*/ 	.byte	0x04, 0x17
        /*001a*/ 	.short	(.L_13 - .L_12)
.L_12:
        /*001c*/ 	.word	0x00000000
        /*0020*/ 	.short	0x0002
        /*0022*/ 	.short	0x0010
        /*0024*/ 	.byte	0x00, 0xf0, 0x11, 0x00


	//----- nvinfo : EIATTR_KPARAM_INFO
	.align		4
.L_13:
        /*0028*/ 	.byte	0x04, 0x17
        /*002a*/ 	.short	(.L_15 - .L_14)
.L_14:
        /*002c*/ 	.word	0x00000000
        /*0030*/ 	.short	0x0001
        /*0032*/ 	.short	0x0008
        /*0034*/ 	.byte	0x00, 0xf4, 0x21, 0x00


	//----- nvinfo : EIATTR_KPARAM_INFO
	.align		4
.L_15:
        /*0038*/ 	.byte	0x04, 0x17
        /*003a*/ 	.short	(.L_17 - .L_16)
.L_16:
        /*003c*/ 	.word	0x00000000
        /*0040*/ 	.short	0x0000
        /*0042*/ 	.short	0x0000
        /*0044*/ 	.byte	0x00, 0xf4, 0x21, 0x00


	//----- nvinfo : EIATTR_SPARSE_MMA_MASK
	.align		4
.L_17:
        /*0048*/ 	.byte	0x03, 0x50
        /*004a*/ 	.short	0x0000


	//----- nvinfo : EIATTR_MAXREG_COUNT
	.align		4
        /*004c*/ 	.byte	0x03, 0x1b
        /*004e*/ 	.short	0x00ff


	//----- nvinfo : EIATTR_EXIT_INSTR_OFFSETS
	.align		4
        /*0050*/ 	.byte	0x04, 0x1c
        /*0052*/ 	.short	(.L_19 - .L_18)


	//   ....[0]....
.L_18:
        /*0054*/ 	.word	0x00000270


	//   ....[1]....
        /*0058*/ 	.word	0x000002d0


	//----- nvinfo : EIATTR_REQNTID
	.align		4
.L_19:
        /*005c*/ 	.byte	0x04, 0x10
        /*005e*/ 	.short	(.L_21 - .L_20)
.L_20:
        /*0060*/ 	.word	0x00000080
        /*0064*/ 	.word	0x00000001
        /*0068*/ 	.word	0x00000001


	//----- nvinfo : EIATTR_CBANK_PARAM_SIZE
	.align		4
.L_21:
        /*006c*/ 	.byte	0x03, 0x19
        /*006e*/ 	.short	0x0018


	//----- nvinfo : EIATTR_PARAM_CBANK
	.align		4
        /*0070*/ 	.byte	0x04, 0x0a
        /*0072*/ 	.short	(.L_23 - .L_22)
	.align		4
.L_22:
        /*0074*/ 	.word	index@(.nv.constant0.triton_poi_fused_constant_pad_nd_0)
        /*0078*/ 	.short	0x0210
        /*007a*/ 	.short	0x0018


	//----- nvinfo : EIATTR_SW_WAR
	.align		4
.L_23:
        /*007c*/ 	.byte	0x04, 0x36
        /*007e*/ 	.short	(.L_25 - .L_24)
.L_24:
        /*0080*/ 	.word	0x00000008
.L_25:


//--------------------- .nv.callgraph             --------------------------
	.section	.nv.callgraph,"",@"SHT_CUDA_CALLGRAPH"
	.align	4
	.sectionentsize	8
	.align		4
        /*0000*/ 	.word	0x00000000
	.align		4
        /*0004*/ 	.word	0xffffffff
	.align		4
        /*0008*/ 	.word	0x00000000
	.align		4
        /*000c*/ 	.word	0xfffffffe
	.align		4
        /*0010*/ 	.word	0x00000000
	.align		4
        /*0014*/ 	.word	0xfffffffd
	.align		4
        /*0018*/ 	.word	0x00000000
	.align		4
        /*001c*/ 	.word	0xfffffffc


//--------------------- .text.triton_poi_fused_constant_pad_nd_0 --------------------------
	.section	.text.triton_poi_fused_constant_pad_nd_0,"ax",@progbits
	.sectionflags	@"SHF_BARRIERS=1"
	.align	128
        .global         triton_poi_fused_constant_pad_nd_0
        .type           triton_poi_fused_constant_pad_nd_0,@function
        .size           triton_poi_fused_constant_pad_nd_0,(.L_x_1 - triton_poi_fused_constant_pad_nd_0)
        .other          triton_poi_fused_constant_pad_nd_0,@"STO_CUDA_ENTRY STV_DEFAULT"
triton_poi_fused_constant_pad_nd_0:
.text.triton_poi_fused_constant_pad_nd_0:
[----:B------:R-:W0:Y:S02]  /*0000*/  LDC R1, c[0x0][0x28] ;  /* 0x00000a00ff017b82 */ /* 0x000e240000000800 */
[----:B------:R-:W1:Y:S01]  /*0010*/  S2R R11, SR_TID.X ;  /* 0x00000000000b7919 */ /* 0x000e620000002100 */
[----:B------:R-:W2:Y:S01]  /*0020*/  LDC.64 R2, c[0x0][0x210] ;  /* 0x00008400ff027b82 */ /* 0x000ea20000000a00 */
[----:B------:R-:W-:Y:S01]  /*0030*/  ULDC.64 UR6, c[0x0][0x208] ;  /* 0x0000820000067ab9 */ /* 0x000fe20000000a00 */
[----:B------:R-:W3:Y:S01]  /*0040*/  S2R R6, SR_CTAID.X ;  /* 0x0000000000067919 */ /* 0x000ee20000002500 */
[----:B------:R-:W4:Y:S01]  /*0050*/  S2R R0, SR_CTAID.Y ;  /* 0x0000000000007919 */ /* 0x000f220000002600 */
[----:B-1----:R-:W-:Y:S01]  /*0060*/  SHF.R.U32.HI R5, RZ, 0x4, R11 ;  /* 0x00000004ff057819 */ /* 0x002fe2000001160b */
[----:B---3--:R-:W-:-:S03]  /*0070*/  IMAD.SHL.U32 R6, R6, 0x8, RZ ;  /* 0x0000000806067824 */ /* 0x008fc600078e00ff */
[----:B------:R-:W-:Y:S01]  /*0080*/  SGXT.U32 R5, R5, 0x3 ;  /* 0x000000030505781a */ /* 0x000fe20000000000 */
[----:B----4-:R-:W-:-:S03]  /*0090*/  IMAD.SHL.U32 R0, R0, 0x10, RZ ;  /* 0x0000001000007824 */ /* 0x010fc600078e00ff */
[----:B------:R-:W-:Y:S02]  /*00a0*/  LOP3.LUT R7, R6, R5, RZ, 0xfc, !PT ;  /* 0x0000000506077212 */ /* 0x000fe400078efcff */
[----:B------:R-:W-:Y:S02]  /*00b0*/  LOP3.LUT R4, R0, 0xf, R11, 0xf8, !PT ;  /* 0x0000000f00047812 */ /* 0x000fe400078ef80b */
[----:B------:R-:W-:-:S03]  /*00c0*/  ISETP.GE.AND P0, PT, R7, 0x4, PT ;  /* 0x000000040700780c */ /* 0x000fc60003f06270 */
[----:B------:R-:W-:Y:S01]  /*00d0*/  IMAD R7, R7, 0x10, R4 ;  /* 0x0000001007077824 */ /* 0x000fe200078e0204 */
[----:B------:R-:W-:Y:S01]  /*00e0*/  ISETP.LT.AND P0, PT, R4, 0x10, !P0 ;  /* 0x000000100400780c */ /* 0x000fe20004701270 */
[----:B------:R-:W-:Y:S02]  /*00f0*/  IMAD.MOV.U32 R4, RZ, RZ, RZ ;  /* 0x000000ffff047224 */ /* 0x000fe400078e00ff */
[----:B--2---:R-:W-:-:S10]  /*0100*/  IMAD.WIDE R2, R7, 0x4, R2 ;  /* 0x0000000407027825 */ /* 0x004fd400078e0202 */
[----:B------:R1:W2:Y:S01]  /*0110*/  @P0 LDG.E.EL R4, desc[UR6][R2.64] ;  /* 0x0000000602040981 */ /* 0x0002a2000c2e1900 */
[----:B------:R-:W3:Y:S01]  /*0120*/  S2UR UR5, SR_CgaCtaId ;  /* 0x00000000000579c3 */ /* 0x000ee20000008800 */
[----:B------:R-:W-:Y:S01]  /*0130*/  IMAD.SHL.U32 R8, R11, 0x8, RZ ;  /* 0x000000080b087824 */ /* 0x000fe200078e00ff */
[----:B------:R-:W-:Y:S01]  /*0140*/  SHF.R.U32.HI R7, RZ, 0x3, R11 ;  /* 0x00000003ff077819 */ /* 0x000fe2000001160b */
[----:B------:R-:W-:-:S03]  /*0150*/  UMOV UR4, 0x400 ;  /* 0x0000040000047882 */ /* 0x000fc60000000000 */
[----:B------:R-:W-:Y:S02]  /*0160*/  LOP3.LUT R9, R5, 0x78, R8, 0xf8, !PT ;  /* 0x0000007805097812 */ /* 0x000fe400078ef808 */
[----:B------:R-:W-:Y:S02]  /*0170*/  SHF.R.U32.HI R8, RZ, 0x3, R8 ;  /* 0x00000003ff087819 */ /* 0x000fe40000011608 */
[----:B------:R-:W-:Y:S02]  /*0180*/  SGXT.U32 R5, R7, 0x4 ;  /* 0x000000040705781a */ /* 0x000fe40000000000 */
[----:B------:R-:W-:Y:S02]  /*0190*/  LOP3.LUT R7, R6, 0x7, R11, 0xf8, !PT ;  /* 0x0000000706077812 */ /* 0x000fe400078ef80b */
[----:B------:R-:W-:Y:S02]  /*01a0*/  SGXT.U32 R6, R8, 0x4 ;  /* 0x000000040806781a */ /* 0x000fe40000000000 */
[----:B------:R-:W-:-:S02]  /*01b0*/  LOP3.LUT R0, R0, R5, RZ, 0xfc, !PT ;  /* 0x0000000500007212 */ /* 0x000fc400078efcff */
[----:B------:R-:W-:Y:S01]  /*01c0*/  ISETP.GE.AND P1, PT, R7, 0x7, PT ;  /* 0x000000070700780c */ /* 0x000fe20003f26270 */
[----:B------:R-:W-:Y:S01]  /*01d0*/  IMAD.IADD R6, R9, 0x1, R6 ;  /* 0x0000000109067824 */ /* 0x000fe200078e0206 */
[----:B-1----:R-:W-:Y:S02]  /*01e0*/  LOP3.LUT R2, R11, 0x7f, RZ, 0xc0, !PT ;  /* 0x0000007f0b027812 */ /* 0x002fe400078ec0ff */
[----:B------:R-:W-:Y:S01]  /*01f0*/  ISETP.LT.AND P1, PT, R0, 0x10, !P1 ;  /* 0x000000100000780c */ /* 0x000fe20004f21270 */
[----:B---3--:R-:W-:Y:S02]  /*0200*/  UPRMT UR4, UR5, 0x654, UR4 ;  /* 0x0000065405047896 */ /* 0x008fe40008000004 */
[----:B------:R-:W-:-:S04]  /*0210*/  IMAD.IADD R2, R5, 0x1, R2 ;  /* 0x0000000105027824 */ /* 0x000fc800078e0202 */
[----:B------:R-:W-:Y:S02]  /*0220*/  LEA R3, R6, UR4, 0x2 ;  /* 0x0000000406037c11 */ /* 0x000fe4000f8e10ff */
[----:B------:R-:W-:Y:S02]  /*0230*/  LEA R5, R2, UR4, 0x2 ;  /* 0x0000000402057c11 */ /* 0x000fe4000f8e10ff */
[----:B--2---:R-:W-:-:S05]  /*0240*/  SEL R4, R4, RZ, P0 ;  /* 0x000000ff04047207 */ /* 0x004fca0000000000 */
[----:B------:R1:W-:Y:S01]  /*0250*/  STS [R3], R4 ;  /* 0x0000000403007388 */ /* 0x0003e20000000800 */
[----:B------:R-:W-:Y:S06]  /*0260*/  BAR.SYNC.DEFER_BLOCKING 0x0 ;  /* 0x0000000000007b1d */ /* 0x000fec0000010000 */
[----:B-1----:R-:W-:Y:S05]  /*0270*/  @!P1 EXIT ;  /* 0x000000000000994d */ /* 0x002fea0003800000 */
[----:B------:R-:W0:Y:S01]  /*0280*/  LDS R5, [R5] ;  /* 0x0000000005057984 */ /* 0x000e220000000800 */
[----:B------:R-:W1:Y:S01]  /*0290*/  LDC.64 R2, c[0x0][0x218] ;  /* 0x00008600ff027b82 */ /* 0x000e620000000a00 */
[----:B------:R-:W-:-:S04]  /*02a0*/  IMAD R7, R0, 0x7, R7 ;  /* 0x0000000700077824 */ /* 0x000fc800078e0207 */
[----:B-1----:R-:W-:-:S05]  /*02b0*/  IMAD.WIDE R2, R7, 0x4, R2 ;  /* 0x0000000407027825 */ /* 0x002fca00078e0202 */
[----:B0-----:R-:W-:Y:S01]  /*02c0*/  STG.E desc[UR6][R2.64], R5 ;  /* 0x0000000502007986 */ /* 0x001fe2000c101906 */
[----:B------:R-:W-:Y:S05]  /*02d0*/  EXIT ;  /* 0x000000000000794d */ /* 0x000fea0003800000 */
.L_x_0:
[----:B------:R-:W-:-:S00]  /*02e0*/  BRA `(.L_x_0) ;  /* 0xfffffffc00fc7947 */ /* 0x000fc0000383ffff */
[----:B------:R-:W-:-:S00]  /*02f0*/  NOP ;  /* 0x0000000000007918 */ /* 0x000fc00000000000 */
        /* <DEDUP_REMOVED lines=8> */
.L_x_1:


//--------------------- .nv.shared.triton_poi_fused_constant_pad_nd_0 --------------------------
	.section	.nv.shared.triton_poi_fused_constant_pad_nd_0,"aw",@nobits
	.sectionflags	@""
	.align	16
	.zero		1024


//--------------------- .nv.constant0.triton_poi_fused_constant_pad_nd_0 --------------------------
	.section	.nv.constant0.triton_poi_fused_constant_pad_nd_0,"a",@progbits
	.sectionflags	@""
	.align	4
.nv.constant0.triton_poi_fused_constant_pad_nd_0:
	.zero		552
